	.headerflags	@"EF_CUDA_TEXMODE_UNIFIED EF_CUDA_64BIT_ADDRESS EF_CUDA_ACCELERATORS EF_CUDA_SM90 EF_CUDA_VIRTUAL_SM(EF_CUDA_SM90)"
	.elftype	@"ET_EXEC"


//--------------------- .nv.info                  --------------------------
	.section	.nv.info,"",@"SHT_CUDA_INFO"
	.align	4


	//----- nvinfo : EIATTR_REGCOUNT
	.align		4
        /*0000*/ 	.byte	0x04, 0x2f
        /*0002*/ 	.short	(.L_3 - .L_2)
	.align		4
.L_2:
        /*0004*/ 	.word	index@(triton_poi_fused__native_batch_norm_legit_no_training__prelu_kernel_add_24)
        /*0008*/ 	.word	0x00000016


	//----- nvinfo : EIATTR_MIN_STACK_SIZE
	.align		4
.L_3:
        /*000c*/ 	.byte	0x04, 0x12
        /*000e*/ 	.short	(.L_5 - .L_4)
	.align		4
.L_4:
        /*0010*/ 	.word	index@(triton_poi_fused__native_batch_norm_legit_no_training__prelu_kernel_add_24)
        /*0014*/ 	.word	0x00000000


	//----- nvinfo : EIATTR_FRAME_SIZE
	.align		4
.L_5:
        /*0018*/ 	.byte	0x04, 0x11
        /*001a*/ 	.short	(.L_7 - .L_6)
	.align		4
.L_6:
        /*001c*/ 	.word	index@(triton_poi_fused__native_batch_norm_legit_no_training__prelu_kernel_add_24)
        /*0020*/ 	.word	0x00000000


	//----- nvinfo : EIATTR_MIN_STACK_SIZE
	.align		4
.L_7:
        /*0024*/ 	.byte	0x04, 0x12
        /*0026*/ 	.short	(.L_9 - .L_8)
	.align		4
.L_8:
        /*0028*/ 	.word	index@(triton_poi_fused__native_batch_norm_legit_no_training__prelu_kernel_add_24)
        /*002c*/ 	.word	0x00000000
.L_9:


//--------------------- .nv.info.triton_poi_fused__native_batch_norm_legit_no_training__prelu_kernel_add_24 --------------------------
	.section	.nv.info.triton_poi_fused__native_batch_norm_legit_no_training__prelu_kernel_add_24,"",@"SHT_CUDA_INFO"
	.sectionflags	@""
	.align	4


	//----- nvinfo : EIATTR_CUDA_API_VERSION
	.align		4
        /*0000*/ 	.byte	0x04, 0x37
        /*0002*/ 	.short	(.L_11 - .L_10)
.L_10:
        /*0004*/ 	.word	0x0000007c


	//----- nvinfo : EIATTR_KPARAM_INFO
	.align		4
.L_11:
        /*0008*/ 	.byte	0x04, 0x17
        /*000a*/ 	.short	(.L_13 - .L_12)
.L_12:
        /*000c*/ 	.word	0x00000000
        /*0010*/ 	.short	0x0008
        /*0012*/ 	.short	0x0040
        /*0014*/ 	.byte	0x00, 0xf0, 0x11, 0x00


	//----- nvinfo : EIATTR_KPARAM_INFO
	.align		4
.L_13:
        /*0018*/ 	.byte	0x04, 0x17
        /*001a*/ 	.short	(.L_15 - .L_14)
.L_14:
        /*001c*/ 	.word	0x00000000
        /*0020*/ 	.short	0x0007
        /*0022*/ 	.short	0x0038
        /*0024*/ 	.byte	0x00, 0xf4, 0x21, 0x00


	//----- nvinfo : EIATTR_KPARAM_INFO
	.align		4
.L_15:
        /*0028*/ 	.byte	0x04, 0x17
        /*002a*/ 	.short	(.L_17 - .L_16)
.L_16:
        /*002c*/ 	.word	0x00000000
        /*0030*/ 	.short	0x0006
        /*0032*/ 	.short	0x0030
        /*0034*/ 	.byte	0x00, 0xf4, 0x21, 0x00


	//----- nvinfo : EIATTR_KPARAM_INFO
	.align		4
.L_17:
        /*0038*/ 	.byte	0x04, 0x17
        /*003a*/ 	.short	(.L_19 - .L_18)
.L_18:
        /*003c*/ 	.word	0x00000000
        /*0040*/ 	.short	0x0005
        /*0042*/ 	.short	0x0028
        /*0044*/ 	.byte	0x00, 0xf4, 0x21, 0x00


	//----- nvinfo : EIATTR_KPARAM_INFO
	.align		4
.L_19:
        /*0048*/ 	.byte	0x04, 0x17
        /*004a*/ 	.short	(.L_21 - .L_20)
.L_20:
        /*004c*/ 	.word	0x00000000
        /*0050*/ 	.short	0x0004
        /*0052*/ 	.short	0x0020
        /*0054*/ 	.byte	0x00, 0xf4, 0x21, 0x00


	//----- nvinfo : EIATTR_KPARAM_INFO
	.align		4
.L_21:
        /*0058*/ 	.byte	0x04, 0x17
        /*005a*/ 	.short	(.L_23 - .L_22)
.L_22:
        /*005c*/ 	.word	0x00000000
        /*0060*/ 	.short	0x0003
        /*0062*/ 	.short	0x0018
        /*0064*/ 	.byte	0x00, 0xf4, 0x21, 0x00


	//----- nvinfo : EIATTR_KPARAM_INFO
	.align		4
.L_23:
        /*0068*/ 	.byte	0x04, 0x17
        /*006a*/ 	.short	(.L_25 - .L_24)
.L_24:
        /*006c*/ 	.word	0x00000000
        /*0070*/ 	.short	0x0002
        /*0072*/ 	.short	0x0010
        /*0074*/ 	.byte	0x00, 0xf4, 0x21, 0x00


	//----- nvinfo : EIATTR_KPARAM_INFO
	.align		4
.L_25:
        /*0078*/ 	.byte	0x04, 0x17
        /*007a*/ 	.short	(.L_27 - .L_26)
.L_26:
        /*007c*/ 	.word	0x00000000
        /*0080*/ 	.short	0x0001
        /*0082*/ 	.short	0x0008
        /*0084*/ 	.byte	0x00, 0xf4, 0x21, 0x00


	//----- nvinfo : EIATTR_KPARAM_INFO
	.align		4
.L_27:
        /*0088*/ 	.byte	0x04, 0x17
        /*008a*/ 	.short	(.L_29 - .L_28)
.L_28:
        /*008c*/ 	.word	0x00000000
        /*0090*/ 	.short	0x0000
        /*0092*/ 	.short	0x0000
        /*0094*/ 	.byte	0x00, 0xf4, 0x21, 0x00


	//----- nvinfo : EIATTR_SPARSE_MMA_MASK
	.align		4
.L_29:
        /*0098*/ 	.byte	0x03, 0x50
        /*009a*/ 	.short	0x0000


	//----- nvinfo : EIATTR_MAXREG_COUNT
	.align		4
        /*009c*/ 	.byte	0x03, 0x1b
        /*009e*/ 	.short	0x00ff


	//----- nvinfo : EIATTR_EXIT_INSTR_OFFSETS
	.align		4
        /*00a0*/ 	.byte	0x04, 0x1c
        /*00a2*/ 	.short	(.L_31 - .L_30)


	//   ....[0]....
.L_30:
        /*00a4*/ 	.word	0x00000370


	//----- nvinfo : EIATTR_REQNTID
	.align		4
.L_31:
        /*00a8*/ 	.byte	0x04, 0x10
        /*00aa*/ 	.short	(.L_33 - .L_32)
.L_32:
        /*00ac*/ 	.word	0x00000080
        /*00b0*/ 	.word	0x00000001
        /*00b4*/ 	.word	0x00000001


	//----- nvinfo : EIATTR_CBANK_PARAM_SIZE
	.align		4
.L_33:
        /*00b8*/ 	.byte	0x03, 0x19
        /*00ba*/ 	.short	0x0044


	//----- nvinfo : EIATTR_PARAM_CBANK
	.align		4
        /*00bc*/ 	.byte	0x04, 0x0a
        /*00be*/ 	.short	(.L_35 - .L_34)
	.align		4
.L_34:
        /*00c0*/ 	.word	index@(.nv.constant0.triton_poi_fused__native_batch_norm_legit_no_training__prelu_kernel_add_24)
        /*00c4*/ 	.short	0x0210
        /*00c6*/ 	.short	0x0044


	//----- nvinfo : EIATTR_SW_WAR
	.align		4
.L_35:
        /*00c8*/ 	.byte	0x04, 0x36
        /*00ca*/ 	.short	(.L_37 - .L_36)
.L_36:
        /*00cc*/ 	.word	0x00000008
.L_37:


//--------------------- .nv.callgraph             --------------------------
	.section	.nv.callgraph,"",@"SHT_CUDA_CALLGRAPH"
	.align	4
	.sectionentsize	8
	.align		4
        /*0000*/ 	.word	0x00000000
	.align		4
        /*0004*/ 	.word	0xffffffff
	.align		4
        /*0008*/ 	.word	0x00000000
	.align		4
        /*000c*/ 	.word	0xfffffffe
	.align		4
        /*0010*/ 	.word	0x00000000
	.align		4
        /*0014*/ 	.word	0xfffffffd
	.align		4
        /*0018*/ 	.word	0x00000000
	.align		4
        /*001c*/ 	.word	0xfffffffc


//--------------------- .nv.constant4             --------------------------
	.section	.nv.constant4,"a",@progbits
	.align	8
	.align		8
.nv.constant4:
        /*0000*/ 	.dword	_$_str
	.align		8
        /*0008*/ 	.dword	_$_str_$_2


//--------------------- .text.triton_poi_fused__native_batch_norm_legit_no_training__prelu_kernel_add_24 --------------------------
	.section	.text.triton_poi_fused__native_batch_norm_legit_no_training__prelu_kernel_add_24,"ax",@progbits
	.align	128
        .global         triton_poi_fused__native_batch_norm_legit_no_training__prelu_kernel_add_24
        .type           triton_poi_fused__native_batch_norm_legit_no_training__prelu_kernel_add_24,@function
        .size           triton_poi_fused__native_batch_norm_legit_no_training__prelu_kernel_add_24,(.L_x_1 - triton_poi_fused__native_batch_norm_legit_no_training__prelu_kernel_add_24)
        .other          triton_poi_fused__native_batch_norm_legit_no_training__prelu_kernel_add_24,@"STO_CUDA_ENTRY STV_DEFAULT"
triton_poi_fused__native_batch_norm_legit_no_training__prelu_kernel_add_24:
.text.triton_poi_fused__native_batch_norm_legit_no_training__prelu_kernel_add_24:
[----:B------:R-:W-:Y:S01]  /*0000*/  LDC R1, c[0x0][0x28] ;  /* 0x00000a00ff017b82 */ /* 0x000fe20000000800 */
[----:B------:R-:W1:Y:S07]  /*0010*/  S2R R0, SR_TID.X ;  /* 0x0000000000007919 */ /* 0x000e6e0000002100 */
[----:B------:R-:W2:Y:S01]  /*0020*/  LDC.64 R14, c[0x0][0x230] ;  /* 0x00008c00ff0e7b82 */ /* 0x000ea20000000a00 */
[----:B------:R-:W-:Y:S01]  /*0030*/  ULDC.64 UR4, c[0x0][0x208] ;  /* 0x0000820000047ab9 */ /* 0x000fe20000000a00 */
[----:B------:R-:W3:Y:S06]  /*0040*/  S2R R3, SR_CTAID.X ;  /* 0x0000000000037919 */ /* 0x000eec0000002500 */
[----:B------:R-:W4:Y:S08]  /*0050*/  LDC.64 R10, c[0x0][0x220] ;  /* 0x00008800ff0a7b82 */ /* 0x000f300000000a00 */
[----:B------:R-:W5:Y:S08]  /*0060*/  LDC.64 R12, c[0x0][0x228] ;  /* 0x00008a00ff0c7b82 */ /* 0x000f700000000a00 */
[----:B------:R-:W4:Y:S01]  /*0070*/  LDC.64 R16, c[0x0][0x238] ;  /* 0x00008e00ff107b82 */ /* 0x000f220000000a00 */
[----:B-1----:R-:W-:-:S07]  /*0080*/  LOP3.LUT R0, R0, 0x7f, RZ, 0xc0, !PT ;  /* 0x0000007f00007812 */ /* 0x002fce00078ec0ff */
[----:B------:R-:W1:Y:S01]  /*0090*/  LDC.64 R18, c[0x0][0x240] ;  /* 0x00009000ff127b82 */ /* 0x000e620000000a00 */
[----:B---3--:R-:W-:Y:S02]  /*00a0*/  SHF.R.S32.HI R2, RZ, 0x18, R3 ;  /* 0x00000018ff027819 */ /* 0x008fe40000011403 */
[----:B------:R-:W-:Y:S02]  /*00b0*/  LEA R0, R3, R0, 0x7 ;  /* 0x0000000003007211 */ /* 0x000fe400078e38ff */
[----:B------:R-:W-:-:S03]  /*00c0*/  SGXT R3, R2, 0x1 ;  /* 0x000000010203781a */ /* 0x000fc60000000200 */
[----:B------:R-:W3:Y:S01]  /*00d0*/  LDC.64 R4, c[0x0][0x218] ;  /* 0x00008600ff047b82 */ /* 0x000ee20000000a00 */
[----:B------:R-:W-:-:S04]  /*00e0*/  LEA.HI R3, R3, R0, RZ, 0x4 ;  /* 0x0000000003037211 */ /* 0x000fc800078f20ff */
[----:B------:R-:W-:-:S03]  /*00f0*/  SHF.R.S32.HI R2, RZ, 0x4, R3 ;  /* 0x00000004ff027819 */ /* 0x000fc60000011403 */
[----:B------:R-:W3:Y:S01]  /*0100*/  LDC.64 R6, c[0x0][0x248] ;  /* 0x00009200ff067b82 */ /* 0x000ee20000000a00 */
[----:B------:R-:W-:-:S04]  /*0110*/  SHF.R.S32.HI R3, RZ, 0x1f, R3 ;  /* 0x0000001fff037819 */ /* 0x000fc80000011403 */
[----:B------:R-:W-:-:S04]  /*0120*/  LEA.HI R3, R3, R2, RZ, 0x8 ;  /* 0x0000000203037211 */ /* 0x000fc800078f40ff */
[----:B------:R-:W-:-:S04]  /*0130*/  LOP3.LUT R3, R3, 0xffffff00, RZ, 0xc0, !PT ;  /* 0xffffff0003037812 */ /* 0x000fc800078ec0ff */
[----:B------:R-:W-:-:S05]  /*0140*/  IADD3 R2, R2, -R3, RZ ;  /* 0x8000000302027210 */ /* 0x000fca0007ffe0ff */
[----:B--2---:R-:W-:-:S05]  /*0150*/  IMAD.WIDE R14, R2, 0x4, R14 ;  /* 0x00000004020e7825 */ /* 0x004fca00078e020e */
[----:B------:R2:W3:Y:S01]  /*0160*/  LDG.E.EL R3, desc[UR4][R14.64] ;  /* 0x000000040e037981 */ /* 0x0004e2000c2e1900 */
[----:B----4-:R-:W-:-:S04]  /*0170*/  IMAD.WIDE R10, R0, 0x4, R10 ;  /* 0x00000004000a7825 */ /* 0x010fc800078e020a */
[C---:B-----5:R-:W-:Y:S01]  /*0180*/  IMAD.WIDE R12, R2.reuse, 0x4, R12 ;  /* 0x00000004020c7825 */ /* 0x060fe200078e020c */
[----:B------:R4:W5:Y:S04]  /*0190*/  LDG.E R8, desc[UR4][R10.64] ;  /* 0x000000040a087981 */ /* 0x000968000c1e1900 */
[----:B------:R-:W5:Y:S01]  /*01a0*/  LDG.E.EL R9, desc[UR4][R12.64] ;  /* 0x000000040c097981 */ /* 0x000f62000c2e1900 */
[----:B0-2---:R-:W-:-:S04]  /*01b0*/  IMAD.WIDE R14, R2, 0x4, R16 ;  /* 0x00000004020e7825 */ /* 0x005fc800078e0210 */
[----:B-1----:R-:W-:Y:S02]  /*01c0*/  IMAD.WIDE R16, R2, 0x4, R18 ;  /* 0x0000000402107825 */ /* 0x002fe400078e0212 */
[----:B------:R-:W2:Y:S02]  /*01d0*/  LDG.E.EL R14, desc[UR4][R14.64] ;  /* 0x000000040e0e7981 */ /* 0x000ea4000c2e1900 */
[----:B---3--:R-:W-:Y:S02]  /*01e0*/  IMAD.WIDE R4, R0, 0x4, R4 ;  /* 0x0000000400047825 */ /* 0x008fe400078e0204 */
[----:B------:R-:W2:Y:S04]  /*01f0*/  LDG.E.EL R17, desc[UR4][R16.64] ;  /* 0x0000000410117981 */ /* 0x000ea8000c2e1900 */
[----:B------:R0:W3:Y:S01]  /*0200*/  LDG.E R4, desc[UR4][R4.64] ;  /* 0x0000000404047981 */ /* 0x0000e2000c1e1900 */
[----:B------:R-:W-:-:S06]  /*0210*/  IMAD.WIDE R6, R2, 0x4, R6 ;  /* 0x0000000402067825 */ /* 0x000fcc00078e0206 */
[----:B------:R-:W2:Y:S01]  /*0220*/  LDG.E.EL R6, desc[UR4][R6.64] ;  /* 0x0000000406067981 */ /* 0x000ea2000c2e1900 */
[----:B------:R-:W-:Y:S01]  /*0230*/  HFMA2.MMA R2, -RZ, RZ, 1.625, 0 ;  /* 0x3e800000ff027435 */ /* 0x000fe200000001ff */
[----:B------:R-:W-:-:S04]  /*0240*/  FADD R3, R3, 9.9999997473787516356e-06 ;  /* 0x3727c5ac03037421 */ /* 0x000fc80000000000 */
[----:B----4-:R-:W1:Y:S01]  /*0250*/  MUFU.SQRT R10, R3 ;  /* 0x00000003000a7308 */ /* 0x010e620000002000 */
[----:B-----5:R-:W-:Y:S01]  /*0260*/  FADD R8, R8, -R9 ;  /* 0x8000000908087221 */ /* 0x020fe20000000000 */
[C---:B-1----:R-:W-:Y:S02]  /*0270*/  FSETP.GT.AND P0, PT, R10.reuse, 8.50705917302346158658e+37, PT ;  /* 0x7e8000000a00780b */ /* 0x042fe40003f04000 */
[----:B------:R-:W-:Y:S02]  /*0280*/  FSETP.GEU.AND P1, PT, R10, 1.175494350822287508e-38, PT ;  /* 0x008000000a00780b */ /* 0x000fe40003f2e000 */
[----:B0-----:R-:W-:Y:S02]  /*0290*/  FSEL R5, R2, 1, P0 ;  /* 0x3f80000002057808 */ /* 0x001fe40000000000 */
[----:B------:R-:W0:Y:S07]  /*02a0*/  LDC.64 R2, c[0x0][0x210] ;  /* 0x00008400ff027b82 */ /* 0x000e2e0000000a00 */
[----:B------:R-:W-:-:S02]  /*02b0*/  @P0 FMUL R10, R10, 0.25 ;  /* 0x3e8000000a0a0820 */ /* 0x000fc40000400000 */
[----:B------:R-:W-:Y:S02]  /*02c0*/  @!P1 FMUL R5, R5, 16777216 ;  /* 0x4b80000005059820 */ /* 0x000fe40000400000 */
[----:B------:R-:W-:-:S06]  /*02d0*/  @!P1 FMUL R10, R10, 16777216 ;  /* 0x4b8000000a0a9820 */ /* 0x000fcc0000400000 */
[----:B------:R-:W1:Y:S01]  /*02e0*/  MUFU.RCP R10, R10 ;  /* 0x0000000a000a7308 */ /* 0x000e620000001000 */
[----:B0-----:R-:W-:-:S04]  /*02f0*/  IMAD.WIDE R2, R0, 0x4, R2 ;  /* 0x0000000400027825 */ /* 0x001fc800078e0202 */
[----:B-1----:R-:W-:-:S04]  /*0300*/  FMUL R5, R10, R5 ;  /* 0x000000050a057220 */ /* 0x002fc80000400000 */
[----:B------:R-:W-:-:S04]  /*0310*/  FMUL R5, R8, R5 ;  /* 0x0000000508057220 */ /* 0x000fc80000400000 */
[----:B--2---:R-:W-:-:S05]  /*0320*/  FFMA R5, R14, R5, R17 ;  /* 0x000000050e057223 */ /* 0x004fca0000000011 */
[----:B---3--:R-:W-:Y:S01]  /*0330*/  FSETP.GT.AND P0, PT, R5, -R4, PT ;  /* 0x800000040500720b */ /* 0x008fe20003f04000 */
[----:B------:R-:W-:-:S12]  /*0340*/  FADD R5, R4, R5 ;  /* 0x0000000504057221 */ /* 0x000fd80000000000 */
[----:B------:R-:W-:-:S05]  /*0350*/  @!P0 FMUL R5, R6, R5 ;  /* 0x0000000506058220 */ /* 0x000fca0000400000 */
[----:B------:R-:W-:Y:S01]  /*0360*/  STG.E desc[UR4][R2.64], R5 ;  /* 0x0000000502007986 */ /* 0x000fe2000c101904 */
[----:B------:R-:W-:Y:S05]  /*0370*/  EXIT ;  /* 0x000000000000794d */ /* 0x000fea0003800000 */
.L_x_0:
[----:B------:R-:W-:-:S00]  /*0380*/  BRA `(.L_x_0) ;  /* 0xfffffffc00fc7947 */ /* 0x000fc0000383ffff */
[----:B------:R-:W-:-:S00]  /*0390*/  NOP ;  /* 0x0000000000007918 */ /* 0x000fc00000000000 */
        /* <DEDUP_REMOVED lines=14> */
.L_x_1:


//--------------------- .nv.global.init           --------------------------
	.section	.nv.global.init,"aw",@progbits
.nv.global.init:
	.type		_$_str,@object
	.size		_$_str,(_$_str_$_2 - _$_str)
_$_str:
        /*0000*/ 	.byte	0x5f, 0x5f, 0x43, 0x55, 0x44, 0x41, 0x5f, 0x46, 0x54, 0x5a, 0x00
	.type		_$_str_$_2,@object
	.size		_$_str_$_2,(.L_1 - _$_str_$_2)
_$_str_$_2:
        /*000b*/ 	.byte	0x5f, 0x5f, 0x43, 0x55, 0x44, 0x41, 0x5f, 0x50, 0x52, 0x45, 0x43, 0x5f, 0x53, 0x51, 0x52, 0x54
        /*001b*/ 	.byte	0x00
.L_1:


//--------------------- .nv.constant0.triton_poi_fused__native_batch_norm_legit_no_training__prelu_kernel_add_24 --------------------------
	.section	.nv.constant0.triton_poi_fused__native_batch_norm_legit_no_training__prelu_kernel_add_24,"a",@progbits
	.sectionflags	@""
	.align	4
.nv.constant0.triton_poi_fused__native_batch_norm_legit_no_training__prelu_kernel_add_24:
	.zero		596
